//
// Generated by NVIDIA NVVM Compiler
//
// Compiler Build ID: CL-36424714
// Cuda compilation tools, release 13.0, V13.0.88
// Based on NVVM 20.0.0
//

.version 9.0
.target sm_100
.address_size 64

	// .globl	_Z13convolveImagePKhPfPKfiiii

.visible .entry _Z13convolveImagePKhPfPKfiiii(
	.param .u64 .ptr .align 1 _Z13convolveImagePKhPfPKfiiii_param_0,
	.param .u64 .ptr .align 1 _Z13convolveImagePKhPfPKfiiii_param_1,
	.param .u64 .ptr .align 1 _Z13convolveImagePKhPfPKfiiii_param_2,
	.param .u32 _Z13convolveImagePKhPfPKfiiii_param_3,
	.param .u32 _Z13convolveImagePKhPfPKfiiii_param_4,
	.param .u32 _Z13convolveImagePKhPfPKfiiii_param_5,
	.param .u32 _Z13convolveImagePKhPfPKfiiii_param_6
)
{
	.reg .pred 	%p<42>;
	.reg .b16 	%rs<16>;
	.reg .b32 	%r<149>;
	.reg .b32 	%f<65>;
	.reg .b64 	%rd<47>;

	ld.param.u64 	%rd4, [_Z13convolveImagePKhPfPKfiiii_param_0];
	ld.param.u64 	%rd3, [_Z13convolveImagePKhPfPKfiiii_param_1];
	ld.param.u64 	%rd5, [_Z13convolveImagePKhPfPKfiiii_param_2];
	ld.param.u32 	%r30, [_Z13convolveImagePKhPfPKfiiii_param_3];
	ld.param.u32 	%r31, [_Z13convolveImagePKhPfPKfiiii_param_4];
	ld.param.u32 	%r32, [_Z13convolveImagePKhPfPKfiiii_param_5];
	ld.param.u32 	%r33, [_Z13convolveImagePKhPfPKfiiii_param_6];
	cvta.to.global.u64 	%rd1, %rd5;
	cvta.to.global.u64 	%rd2, %rd4;
	mov.u32 	%r34, %ctaid.x;
	mov.u32 	%r35, %ntid.x;
	mov.u32 	%r36, %tid.x;
	mad.lo.s32 	%r1, %r34, %r35, %r36;
	mov.u32 	%r37, %ctaid.y;
	mov.u32 	%r38, %ntid.y;
	mov.u32 	%r39, %tid.y;
	mad.lo.s32 	%r2, %r37, %r38, %r39;
	shl.b32 	%r3, %r31, 1;
	or.b32  	%r4, %r3, 1;
	setp.lt.s32 	%p1, %r30, 0;
	mov.f32 	%f61, 0f00000000;
	@%p1 bra 	$L__BB0_12;
	setp.lt.s32 	%p2, %r31, 0;
	@%p2 bra 	$L__BB0_12;
	neg.s32 	%r141, %r30;
	and.b32  	%r6, %r31, 1;
	sub.s32 	%r7, 3, %r31;
	sub.s32 	%r8, %r1, %r31;
	neg.s32 	%r9, %r31;
	mov.f32 	%f61, 0f00000000;
$L__BB0_3:
	setp.lt.u32 	%p3, %r3, 7;
	add.s32 	%r40, %r141, %r2;
	setp.lt.s32 	%p4, %r40, 0;
	setp.lt.s32 	%p5, %r40, %r32;
	selp.b32 	%r41, 0, %r32, %p5;
	neg.s32 	%r42, %r41;
	selp.b32 	%r43, %r32, %r42, %p4;
	add.s32 	%r44, %r43, %r40;
	mul.lo.s32 	%r11, %r44, %r33;
	add.s32 	%r45, %r141, %r30;
	mul.lo.s32 	%r142, %r45, %r4;
	add.s32 	%r13, %r142, %r31;
	mov.u32 	%r147, %r9;
	@%p3 bra 	$L__BB0_7;
	and.b32  	%r46, %r4, -8;
	neg.s32 	%r144, %r46;
	mov.u32 	%r143, %r8;
	mov.u32 	%r145, %r7;
$L__BB0_5:
	.pragma "nounroll";
	setp.lt.s32 	%p6, %r143, 0;
	setp.lt.s32 	%p7, %r143, %r33;
	selp.b32 	%r47, 0, %r33, %p7;
	neg.s32 	%r48, %r47;
	selp.b32 	%r49, %r33, %r48, %p6;
	add.s32 	%r50, %r11, %r49;
	add.s32 	%r51, %r50, %r143;
	cvt.s64.s32 	%rd6, %r51;
	add.s64 	%rd7, %rd2, %rd6;
	ld.global.u8 	%rs1, [%rd7];
	cvt.rn.f32.u16 	%f14, %rs1;
	mul.wide.s32 	%rd8, %r142, 4;
	add.s64 	%rd9, %rd1, %rd8;
	ld.global.f32 	%f15, [%rd9];
	fma.rn.f32 	%f16, %f15, %f14, %f61;
	add.s32 	%r52, %r143, 1;
	setp.lt.s32 	%p8, %r52, 0;
	setp.lt.s32 	%p9, %r52, %r33;
	selp.b32 	%r53, 0, %r33, %p9;
	neg.s32 	%r54, %r53;
	selp.b32 	%r55, %r33, %r54, %p8;
	add.s32 	%r56, %r11, %r55;
	add.s32 	%r57, %r52, %r56;
	cvt.s64.s32 	%rd10, %r57;
	add.s64 	%rd11, %rd2, %rd10;
	ld.global.u8 	%rs2, [%rd11];
	cvt.rn.f32.u16 	%f17, %rs2;
	ld.global.f32 	%f18, [%rd9+4];
	fma.rn.f32 	%f19, %f18, %f17, %f16;
	add.s32 	%r58, %r143, 2;
	setp.lt.s32 	%p10, %r58, 0;
	setp.lt.s32 	%p11, %r58, %r33;
	selp.b32 	%r59, 0, %r33, %p11;
	neg.s32 	%r60, %r59;
	selp.b32 	%r61, %r33, %r60, %p10;
	add.s32 	%r62, %r11, %r61;
	add.s32 	%r63, %r58, %r62;
	cvt.s64.s32 	%rd12, %r63;
	add.s64 	%rd13, %rd2, %rd12;
	ld.global.u8 	%rs3, [%rd13];
	cvt.rn.f32.u16 	%f20, %rs3;
	ld.global.f32 	%f21, [%rd9+8];
	fma.rn.f32 	%f22, %f21, %f20, %f19;
	add.s32 	%r64, %r143, 3;
	setp.lt.s32 	%p12, %r64, 0;
	setp.lt.s32 	%p13, %r64, %r33;
	selp.b32 	%r65, 0, %r33, %p13;
	neg.s32 	%r66, %r65;
	selp.b32 	%r67, %r33, %r66, %p12;
	add.s32 	%r68, %r11, %r67;
	add.s32 	%r69, %r64, %r68;
	cvt.s64.s32 	%rd14, %r69;
	add.s64 	%rd15, %rd2, %rd14;
	ld.global.u8 	%rs4, [%rd15];
	cvt.rn.f32.u16 	%f23, %rs4;
	ld.global.f32 	%f24, [%rd9+12];
	fma.rn.f32 	%f25, %f24, %f23, %f22;
	add.s32 	%r70, %r143, 4;
	setp.lt.s32 	%p14, %r70, 0;
	setp.lt.s32 	%p15, %r70, %r33;
	selp.b32 	%r71, 0, %r33, %p15;
	neg.s32 	%r72, %r71;
	selp.b32 	%r73, %r33, %r72, %p14;
	add.s32 	%r74, %r11, %r73;
	add.s32 	%r75, %r70, %r74;
	cvt.s64.s32 	%rd16, %r75;
	add.s64 	%rd17, %rd2, %rd16;
	ld.global.u8 	%rs5, [%rd17];
	cvt.rn.f32.u16 	%f26, %rs5;
	ld.global.f32 	%f27, [%rd9+16];
	fma.rn.f32 	%f28, %f27, %f26, %f25;
	add.s32 	%r76, %r143, 5;
	setp.lt.s32 	%p16, %r76, 0;
	setp.lt.s32 	%p17, %r76, %r33;
	selp.b32 	%r77, 0, %r33, %p17;
	neg.s32 	%r78, %r77;
	selp.b32 	%r79, %r33, %r78, %p16;
	add.s32 	%r80, %r11, %r79;
	add.s32 	%r81, %r76, %r80;
	cvt.s64.s32 	%rd18, %r81;
	add.s64 	%rd19, %rd2, %rd18;
	ld.global.u8 	%rs6, [%rd19];
	cvt.rn.f32.u16 	%f29, %rs6;
	ld.global.f32 	%f30, [%rd9+20];
	fma.rn.f32 	%f31, %f30, %f29, %f28;
	add.s32 	%r82, %r143, 6;
	setp.lt.s32 	%p18, %r82, 0;
	setp.lt.s32 	%p19, %r82, %r33;
	selp.b32 	%r83, 0, %r33, %p19;
	neg.s32 	%r84, %r83;
	selp.b32 	%r85, %r33, %r84, %p18;
	add.s32 	%r86, %r11, %r85;
	add.s32 	%r87, %r82, %r86;
	cvt.s64.s32 	%rd20, %r87;
	add.s64 	%rd21, %rd2, %rd20;
	ld.global.u8 	%rs7, [%rd21];
	cvt.rn.f32.u16 	%f32, %rs7;
	ld.global.f32 	%f33, [%rd9+24];
	fma.rn.f32 	%f34, %f33, %f32, %f31;
	add.s32 	%r88, %r143, 7;
	setp.lt.s32 	%p20, %r88, 0;
	setp.lt.s32 	%p21, %r88, %r33;
	selp.b32 	%r89, 0, %r33, %p21;
	neg.s32 	%r90, %r89;
	selp.b32 	%r91, %r33, %r90, %p20;
	add.s32 	%r92, %r11, %r91;
	add.s32 	%r93, %r88, %r92;
	cvt.s64.s32 	%rd22, %r93;
	add.s64 	%rd23, %rd2, %rd22;
	ld.global.u8 	%rs8, [%rd23];
	cvt.rn.f32.u16 	%f35, %rs8;
	ld.global.f32 	%f36, [%rd9+28];
	fma.rn.f32 	%f61, %f36, %f35, %f34;
	add.s32 	%r145, %r145, 8;
	add.s32 	%r144, %r144, 8;
	add.s32 	%r143, %r143, 8;
	add.s32 	%r142, %r142, 8;
	setp.ne.s32 	%p22, %r144, 0;
	@%p22 bra 	$L__BB0_5;
	add.s32 	%r147, %r145, -3;
$L__BB0_7:
	and.b32  	%r94, %r3, 6;
	setp.lt.u32 	%p23, %r94, 3;
	@%p23 bra 	$L__BB0_9;
	add.s32 	%r95, %r147, %r1;
	setp.lt.s32 	%p24, %r95, 0;
	setp.lt.s32 	%p25, %r95, %r33;
	selp.b32 	%r96, 0, %r33, %p25;
	neg.s32 	%r97, %r96;
	selp.b32 	%r98, %r33, %r97, %p24;
	add.s32 	%r99, %r95, %r11;
	add.s32 	%r100, %r99, %r98;
	cvt.s64.s32 	%rd24, %r100;
	add.s64 	%rd25, %rd2, %rd24;
	ld.global.u8 	%rs9, [%rd25];
	cvt.rn.f32.u16 	%f37, %rs9;
	add.s32 	%r101, %r13, %r147;
	mul.wide.s32 	%rd26, %r101, 4;
	add.s64 	%rd27, %rd1, %rd26;
	ld.global.f32 	%f38, [%rd27];
	fma.rn.f32 	%f39, %f38, %f37, %f61;
	add.s32 	%r102, %r95, 1;
	setp.lt.s32 	%p26, %r102, 0;
	setp.lt.s32 	%p27, %r102, %r33;
	selp.b32 	%r103, 0, %r33, %p27;
	neg.s32 	%r104, %r103;
	selp.b32 	%r105, %r33, %r104, %p26;
	add.s32 	%r106, %r99, %r105;
	add.s32 	%r107, %r106, 1;
	cvt.s64.s32 	%rd28, %r107;
	add.s64 	%rd29, %rd2, %rd28;
	ld.global.u8 	%rs10, [%rd29];
	cvt.rn.f32.u16 	%f40, %rs10;
	ld.global.f32 	%f41, [%rd27+4];
	fma.rn.f32 	%f42, %f41, %f40, %f39;
	add.s32 	%r108, %r95, 2;
	setp.lt.s32 	%p28, %r108, 0;
	setp.lt.s32 	%p29, %r108, %r33;
	selp.b32 	%r109, 0, %r33, %p29;
	neg.s32 	%r110, %r109;
	selp.b32 	%r111, %r33, %r110, %p28;
	add.s32 	%r112, %r99, %r111;
	add.s32 	%r113, %r112, 2;
	cvt.s64.s32 	%rd30, %r113;
	add.s64 	%rd31, %rd2, %rd30;
	ld.global.u8 	%rs11, [%rd31];
	cvt.rn.f32.u16 	%f43, %rs11;
	ld.global.f32 	%f44, [%rd27+8];
	fma.rn.f32 	%f45, %f44, %f43, %f42;
	add.s32 	%r114, %r95, 3;
	setp.lt.s32 	%p30, %r114, 0;
	setp.lt.s32 	%p31, %r114, %r33;
	selp.b32 	%r115, 0, %r33, %p31;
	neg.s32 	%r116, %r115;
	selp.b32 	%r117, %r33, %r116, %p30;
	add.s32 	%r118, %r99, %r117;
	add.s32 	%r119, %r118, 3;
	cvt.s64.s32 	%rd32, %r119;
	add.s64 	%rd33, %rd2, %rd32;
	ld.global.u8 	%rs12, [%rd33];
	cvt.rn.f32.u16 	%f46, %rs12;
	ld.global.f32 	%f47, [%rd27+12];
	fma.rn.f32 	%f61, %f47, %f46, %f45;
	add.s32 	%r147, %r147, 4;
$L__BB0_9:
	setp.eq.s32 	%p32, %r6, 0;
	@%p32 bra 	$L__BB0_11;
	add.s32 	%r120, %r147, %r1;
	setp.lt.s32 	%p33, %r120, 0;
	setp.lt.s32 	%p34, %r120, %r33;
	selp.b32 	%r121, 0, %r33, %p34;
	neg.s32 	%r122, %r121;
	selp.b32 	%r123, %r33, %r122, %p33;
	add.s32 	%r124, %r120, %r11;
	add.s32 	%r125, %r124, %r123;
	cvt.s64.s32 	%rd34, %r125;
	add.s64 	%rd35, %rd2, %rd34;
	ld.global.u8 	%rs13, [%rd35];
	cvt.rn.f32.u16 	%f48, %rs13;
	add.s32 	%r126, %r13, %r147;
	mul.wide.s32 	%rd36, %r126, 4;
	add.s64 	%rd37, %rd1, %rd36;
	ld.global.f32 	%f49, [%rd37];
	fma.rn.f32 	%f50, %f49, %f48, %f61;
	add.s32 	%r127, %r120, 1;
	setp.lt.s32 	%p35, %r127, 0;
	setp.lt.s32 	%p36, %r127, %r33;
	selp.b32 	%r128, 0, %r33, %p36;
	neg.s32 	%r129, %r128;
	selp.b32 	%r130, %r33, %r129, %p35;
	add.s32 	%r131, %r124, %r130;
	add.s32 	%r132, %r131, 1;
	cvt.s64.s32 	%rd38, %r132;
	add.s64 	%rd39, %rd2, %rd38;
	ld.global.u8 	%rs14, [%rd39];
	cvt.rn.f32.u16 	%f51, %rs14;
	ld.global.f32 	%f52, [%rd37+4];
	fma.rn.f32 	%f61, %f52, %f51, %f50;
	add.s32 	%r147, %r147, 2;
$L__BB0_11:
	add.s32 	%r133, %r147, %r1;
	setp.lt.s32 	%p37, %r133, 0;
	setp.lt.s32 	%p38, %r133, %r33;
	selp.b32 	%r134, 0, %r33, %p38;
	neg.s32 	%r135, %r134;
	selp.b32 	%r136, %r33, %r135, %p37;
	add.s32 	%r137, %r133, %r11;
	add.s32 	%r138, %r137, %r136;
	cvt.s64.s32 	%rd40, %r138;
	add.s64 	%rd41, %rd2, %rd40;
	ld.global.u8 	%rs15, [%rd41];
	cvt.rn.f32.u16 	%f53, %rs15;
	add.s32 	%r139, %r13, %r147;
	mul.wide.s32 	%rd42, %r139, 4;
	add.s64 	%rd43, %rd1, %rd42;
	ld.global.f32 	%f54, [%rd43];
	fma.rn.f32 	%f61, %f54, %f53, %f61;
	add.s32 	%r29, %r141, 1;
	setp.ne.s32 	%p39, %r141, %r30;
	mov.u32 	%r141, %r29;
	@%p39 bra 	$L__BB0_3;
$L__BB0_12:
	cvta.to.global.u64 	%rd44, %rd3;
	setp.gt.f32 	%p40, %f61, 0f00000000;
	neg.f32 	%f55, %f61;
	selp.f32 	%f56, %f61, %f55, %p40;
	setp.gt.f32 	%p41, %f56, 0f437F0000;
	selp.f32 	%f57, 0f437F0000, %f56, %p41;
	mad.lo.s32 	%r140, %r33, %r2, %r1;
	mul.wide.s32 	%rd45, %r140, 4;
	add.s64 	%rd46, %rd44, %rd45;
	st.global.f32 	[%rd46], %f57;
	ret;

}


// ===== COMPILED SASS (sm_100) =====

	.target	sm_100

	.elftype	@"ET_EXEC"


//--------------------- .note.nv.tkinfo           --------------------------
	.section	.note.nv.tkinfo,"",@"SHT_NOTE"
	.sectionflags	@"SHF_NOTE_NV_TKINFO"
	.tkinfo
        /*0018*/ 	.word	0x00000002
        /*0030*/ 	.string	""
        /*0030*/ 	.string	"ptxas"
        /*0030*/ 	.string	"Cuda compilation tools, release 13.0, V13.0.88"
        /*0030*/ 	.string	"Build cuda_13.0.r13.0/compiler.36424714_0"
        /*0030*/ 	.string	"-arch sm_100 -m 64 "



//--------------------- .note.nv.cuinfo           --------------------------
	.section	.note.nv.cuinfo,"",@"SHT_NOTE"
	.sectionflags	@"SHF_NOTE_NV_CUINFO"
        /*0018*/ 	.short	0x0002
        /*001a*/ 	.short	0x0064
        /*001c*/ 	.short	0x0082
	.zero		2


//--------------------- .nv.info                  --------------------------
	.section	.nv.info,"",@"SHT_CUDA_INFO"
	.align	4


	//----- nvinfo : EIATTR_REGCOUNT
	.align		4
        /*0000*/ 	.byte	0x04, 0x2f
        /*0002*/ 	.short	(.L_1 - .L_0)
	.align		4
.L_0:
        /*0004*/ 	.word	index@(_Z13convolveImagePKhPfPKfiiii)
        /*0008*/ 	.word	0x00000020


	//----- nvinfo : EIATTR_FRAME_SIZE
	.align		4
.L_1:
        /*000c*/ 	.byte	0x04, 0x11
        /*000e*/ 	.short	(.L_3 - .L_2)
	.align		4
.L_2:
        /*0010*/ 	.word	index@(_Z13convolveImagePKhPfPKfiiii)
        /*0014*/ 	.word	0x00000000


	//----- nvinfo : EIATTR_MIN_STACK_SIZE
	.align		4
.L_3:
        /*0018*/ 	.byte	0x04, 0x12
        /*001a*/ 	.short	(.L_5 - .L_4)
	.align		4
.L_4:
        /*001c*/ 	.word	index@(_Z13convolveImagePKhPfPKfiiii)
        /*0020*/ 	.word	0x00000000
.L_5:


//--------------------- .nv.compat                --------------------------
	.section	.nv.compat,"",@"SHT_CUDA_COMPAT_INFO"
	.align	4
        /*0000*/ 	.byte	0x02, 0x09, 0x00, 0x00, 0x02, 0x02, 0x01, 0x00, 0x02, 0x05, 0x05, 0x00, 0x03, 0x07, 0x01, 0x01
        /*0010*/ 	.byte	0x02, 0x03, 0x00, 0x00, 0x02, 0x06, 0x01, 0x00, 0x04, 0x0b, 0x08, 0x00, 0x09, 0x00, 0x00, 0x00
        /*0020*/ 	.byte	0x00, 0x00, 0x00, 0x00


//--------------------- .nv.info._Z13convolveImagePKhPfPKfiiii --------------------------
	.section	.nv.info._Z13convolveImagePKhPfPKfiiii,"",@"SHT_CUDA_INFO"
	.sectionflags	@""
	.align	4


	//----- nvinfo : EIATTR_CUDA_API_VERSION
	.align		4
        /*0000*/ 	.byte	0x04, 0x37
        /*0002*/ 	.short	(.L_7 - .L_6)
.L_6:
        /*0004*/ 	.word	0x00000082


	//----- nvinfo : EIATTR_KPARAM_INFO
	.align		4
.L_7:
        /*0008*/ 	.byte	0x04, 0x17
        /*000a*/ 	.short	(.L_9 - .L_8)
.L_8:
        /*000c*/ 	.word	0x00000000
        /*0010*/ 	.short	0x0006
        /*0012*/ 	.short	0x0024
        /*0014*/ 	.byte	0x00, 0xf0, 0x11, 0x00


	//----- nvinfo : EIATTR_KPARAM_INFO
	.align		4
.L_9:
        /*0018*/ 	.byte	0x04, 0x17
        /*001a*/ 	.short	(.L_11 - .L_10)
.L_10:
        /*001c*/ 	.word	0x00000000
        /*0020*/ 	.short	0x0005
        /*0022*/ 	.short	0x0020
        /*0024*/ 	.byte	0x00, 0xf0, 0x11, 0x00


	//----- nvinfo : EIATTR_KPARAM_INFO
	.align		4
.L_11:
        /*0028*/ 	.byte	0x04, 0x17
        /*002a*/ 	.short	(.L_13 - .L_12)
.L_12:
        /*002c*/ 	.word	0x00000000
        /*0030*/ 	.short	0x0004
        /*0032*/ 	.short	0x001c
        /*0034*/ 	.byte	0x00, 0xf0, 0x11, 0x00


	//----- nvinfo : EIATTR_KPARAM_INFO
	.align		4
.L_13:
        /*0038*/ 	.byte	0x04, 0x17
        /*003a*/ 	.short	(.L_15 - .L_14)
.L_14:
        /*003c*/ 	.word	0x00000000
        /*0040*/ 	.short	0x0003
        /*0042*/ 	.short	0x0018
        /*0044*/ 	.byte	0x00, 0xf0, 0x11, 0x00


	//----- nvinfo : EIATTR_KPARAM_INFO
	.align		4
.L_15:
        /*0048*/ 	.byte	0x04, 0x17
        /*004a*/ 	.short	(.L_17 - .L_16)
.L_16:
        /*004c*/ 	.word	0x00000000
        /*0050*/ 	.short	0x0002
        /*0052*/ 	.short	0x0010
        /*0054*/ 	.byte	0x00, 0xf5, 0x21, 0x00


	//----- nvinfo : EIATTR_KPARAM_INFO
	.align		4
.L_17:
        /*0058*/ 	.byte	0x04, 0x17
        /*005a*/ 	.short	(.L_19 - .L_18)
.L_18:
        /*005c*/ 	.word	0x00000000
        /*0060*/ 	.short	0x0001
        /*0062*/ 	.short	0x0008
        /*0064*/ 	.byte	0x00, 0xf5, 0x21, 0x00


	//----- nvinfo : EIATTR_KPARAM_INFO
	.align		4
.L_19:
        /*0068*/ 	.byte	0x04, 0x17
        /*006a*/ 	.short	(.L_21 - .L_20)
.L_20:
        /*006c*/ 	.word	0x00000000
        /*0070*/ 	.short	0x0000
        /*0072*/ 	.short	0x0000
        /*0074*/ 	.byte	0x00, 0xf5, 0x21, 0x00


	//----- nvinfo : EIATTR_SPARSE_MMA_MASK
	.align		4
.L_21:
        /*0078*/ 	.byte	0x03, 0x50
        /*007a*/ 	.short	0x0000


	//----- nvinfo : EIATTR_MAXREG_COUNT
	.align		4
        /*007c*/ 	.byte	0x03, 0x1b
        /*007e*/ 	.short	0x00ff


	//----- nvinfo : EIATTR_MERCURY_ISA_VERSION
	.align		4
        /*0080*/ 	.byte	0x03, 0x5f
        /*0082*/ 	.short	0x0101


	//----- nvinfo : EIATTR_VRC_CTA_INIT_COUNT
	.align		4
        /*0084*/ 	.byte	0x02, 0x4a
	.zero		1
	.zero		1


	//----- nvinfo : EIATTR_EXIT_INSTR_OFFSETS
	.align		4
        /*0088*/ 	.byte	0x04, 0x1c
        /*008a*/ 	.short	(.L_23 - .L_22)


	//   ....[0]....
.L_22:
        /*008c*/ 	.word	0x00001210


	//----- nvinfo : EIATTR_CBANK_PARAM_SIZE
	.align		4
.L_23:
        /*0090*/ 	.byte	0x03, 0x19
        /*0092*/ 	.short	0x0028


	//----- nvinfo : EIATTR_PARAM_CBANK
	.align		4
        /*0094*/ 	.byte	0x04, 0x0a
        /*0096*/ 	.short	(.L_25 - .L_24)
	.align		4
.L_24:
        /*0098*/ 	.word	index@(.nv.constant0._Z13convolveImagePKhPfPKfiiii)
        /*009c*/ 	.short	0x0380
        /*009e*/ 	.short	0x0028


	//----- nvinfo : EIATTR_SW_WAR
	.align		4
.L_25:
        /*00a0*/ 	.byte	0x04, 0x36
        /*00a2*/ 	.short	(.L_27 - .L_26)
.L_26:
        /*00a4*/ 	.word	0x00000008
.L_27:


//--------------------- .nv.callgraph             --------------------------
	.section	.nv.callgraph,"",@"SHT_CUDA_CALLGRAPH"
	.align	4
	.sectionentsize	8
	.align		4
        /*0000*/ 	.word	0x00000000
	.align		4
        /*0004*/ 	.word	0xffffffff
	.align		4
        /*0008*/ 	.word	0x00000000
	.align		4
        /*000c*/ 	.word	0xfffffffe
	.align		4
        /*0010*/ 	.word	0x00000000
	.align		4
        /*0014*/ 	.word	0xfffffffd
	.align		4
        /*0018*/ 	.word	0x00000000
	.align		4
        /*001c*/ 	.word	0xfffffffc


//--------------------- .text._Z13convolveImagePKhPfPKfiiii --------------------------
	.section	.text._Z13convolveImagePKhPfPKfiiii,"ax",@progbits
	.align	128
        .global         _Z13convolveImagePKhPfPKfiiii
        .type           _Z13convolveImagePKhPfPKfiiii,@function
        .size           _Z13convolveImagePKhPfPKfiiii,(.L_x_7 - _Z13convolveImagePKhPfPKfiiii)
        .other          _Z13convolveImagePKhPfPKfiiii,@"STO_CUDA_ENTRY STV_DEFAULT"
_Z13convolveImagePKhPfPKfiiii:
.text._Z13convolveImagePKhPfPKfiiii:
[----:B------:R-:W-:Y:S01]  /*0000*/  LDC R1, c[0x0][0x37c] ;  /* 0x0000df00ff017b82 */ /* 0x000fe20000000800 */
[----:B------:R-:W0:Y:S01]  /*0010*/  S2R R3, SR_TID.X ;  /* 0x0000000000037919 */ /* 0x000e220000002100 */
[----:B------:R-:W1:Y:S06]  /*0020*/  LDCU.64 UR4, c[0x0][0x398] ;  /* 0x00007300ff0477ac */ /* 0x000e6c0008000a00 */
[----:B------:R-:W0:Y:S01]  /*0030*/  S2UR UR6, SR_CTAID.X ;  /* 0x00000000000679c3 */ /* 0x000e220000002500 */
[----:B------:R-:W-:Y:S01]  /*0040*/  IMAD.MOV.U32 R19, RZ, RZ, RZ ;  /* 0x000000ffff137224 */ /* 0x000fe200078e00ff */
[----:B------:R-:W2:Y:S01]  /*0050*/  S2R R5, SR_TID.Y ;  /* 0x0000000000057919 */ /* 0x000ea20000002200 */
[----:B------:R-:W3:Y:S05]  /*0060*/  LDCU.64 UR10, c[0x0][0x358] ;  /* 0x00006b00ff0a77ac */ /* 0x000eea0008000a00 */
[----:B------:R-:W0:Y:S08]  /*0070*/  LDC R0, c[0x0][0x360] ;  /* 0x0000d800ff007b82 */ /* 0x000e300000000800 */
[----:B------:R-:W2:Y:S01]  /*0080*/  S2UR UR7, SR_CTAID.Y ;  /* 0x00000000000779c3 */ /* 0x000ea20000002600 */
[----:B-1----:R-:W-:-:S04]  /*0090*/  UISETP.GE.AND UP0, UPT, UR5, URZ, UPT ;  /* 0x000000ff0500728c */ /* 0x002fc8000bf06270 */
[----:B------:R-:W-:-:S03]  /*00a0*/  UISETP.LT.OR UP0, UPT, UR4, URZ, !UP0 ;  /* 0x000000ff0400728c */ /* 0x000fc6000c701670 */
[----:B------:R-:W2:Y:S01]  /*00b0*/  LDC R2, c[0x0][0x364] ;  /* 0x0000d900ff027b82 */ /* 0x000ea20000000800 */
[----:B0-----:R-:W-:Y:S02]  /*00c0*/  IMAD R0, R0, UR6, R3 ;  /* 0x0000000600007c24 */ /* 0x001fe4000f8e0203 */
[----:B--2---:R-:W-:-:S03]  /*00d0*/  IMAD R3, R2, UR7, R5 ;  /* 0x0000000702037c24 */ /* 0x004fc6000f8e0205 */
[----:B---3--:R-:W-:Y:S05]  /*00e0*/  BRA.U UP0, `(.L_x_0) ;  /* 0x0000001100287547 */ /* 0x008fea000b800000 */
[----:B------:R-:W-:Y:S01]  /*00f0*/  VIADD R4, R0, -UR5 ;  /* 0x8000000500047c36 */ /* 0x000fe20008000000 */
[----:B------:R-:W-:Y:S01]  /*0100*/  USHF.L.U32 UR7, UR5, 0x1, URZ ;  /* 0x0000000105077899 */ /* 0x000fe200080006ff */
[----:B------:R-:W-:Y:S01]  /*0110*/  IMAD.MOV.U32 R19, RZ, RZ, RZ ;  /* 0x000000ffff137224 */ /* 0x000fe200078e00ff */
[----:B------:R-:W-:Y:S02]  /*0120*/  UIADD3 UR8, UPT, UPT, -UR5, 0x3, URZ ;  /* 0x0000000305087890 */ /* 0x000fe4000fffe1ff */
[----:B------:R-:W-:Y:S02]  /*0130*/  UIADD3 UR4, UPT, UPT, -UR4, URZ, URZ ;  /* 0x000000ff04047290 */ /* 0x000fe4000fffe1ff */
[----:B------:R-:W-:Y:S02]  /*0140*/  UIADD3 UR12, UPT, UPT, -UR5, URZ, URZ ;  /* 0x000000ff050c7290 */ /* 0x000fe4000fffe1ff */
[----:B------:R-:W-:-:S12]  /*0150*/  ULEA UR9, UR5, 0x1, 0x1 ;  /* 0x0000000105097891 */ /* 0x000fd8000f8e08ff */
.L_x_5:
[----:B------:R-:W0:Y:S01]  /*0160*/  LDC R2, c[0x0][0x3a0] ;  /* 0x0000e800ff027b82 */ /* 0x000e220000000800 */
[----:B------:R-:W1:Y:S01]  /*0170*/  LDCU.64 UR16, c[0x0][0x398] ;  /* 0x00007300ff1077ac */ /* 0x000e620008000a00 */
[----:B------:R-:W-:Y:S02]  /*0180*/  VIADD R5, R3, UR4 ;  /* 0x0000000403057c36 */ /* 0x000fe40008000000 */
[----:B------:R-:W-:Y:S01]  /*0190*/  IMAD.U32 R7, RZ, RZ, UR12 ;  /* 0x0000000cff077e24 */ /* 0x000fe2000f8e00ff */
[----:B------:R-:W-:Y:S02]  /*01a0*/  UISETP.GE.U32.AND UP0, UPT, UR7, 0x7, UPT ;  /* 0x000000070700788c */ /* 0x000fe4000bf06070 */
[----:B------:R-:W-:Y:S01]  /*01b0*/  ISETP.GE.AND P0, PT, R5, RZ, PT ;  /* 0x000000ff0500720c */ /* 0x000fe20003f06270 */
[----:B-1----:R-:W-:-:S04]  /*01c0*/  UIADD3 UR5, UPT, UPT, UR4, UR16, URZ ;  /* 0x0000001004057290 */ /* 0x002fc8000fffe0ff */
[----:B------:R-:W-:Y:S01]  /*01d0*/  UIMAD UR5, UR5, UR9, URZ ;  /* 0x00000009050572a4 */ /* 0x000fe2000f8e02ff */
[----:B0-----:R-:W-:-:S03]  /*01e0*/  ISETP.GE.AND P1, PT, R5, R2, PT ;  /* 0x000000020500720c */ /* 0x001fc60003f26270 */
[----:B------:R-:W-:Y:S01]  /*01f0*/  UIADD3 UR13, UPT, UPT, UR5, UR17, URZ ;  /* 0x00000011050d7290 */ /* 0x000fe2000fffe0ff */
[----:B------:R-:W-:-:S05]  /*0200*/  SEL R6, R2, RZ, P1 ;  /* 0x000000ff02067207 */ /* 0x000fca0000800000 */
[----:B------:R-:W-:-:S04]  /*0210*/  @P0 IMAD.MOV R2, RZ, RZ, -R6 ;  /* 0x000000ffff020224 */ /* 0x000fc800078e0a06 */
[----:B------:R-:W-:Y:S01]  /*0220*/  IMAD.IADD R5, R5, 0x1, R2 ;  /* 0x0000000105057824 */ /* 0x000fe200078e0202 */
[----:B------:R-:W-:Y:S06]  /*0230*/  BRA.U !UP0, `(.L_x_1) ;  /* 0x0000000508fc7547 */ /* 0x000fec000b800000 */
[----:B------:R-:W0:Y:S01]  /*0240*/  LDC R6, c[0x0][0x3a4] ;  /* 0x0000e900ff067b82 */ /* 0x000e220000000800 */
[----:B------:R-:W-:Y:S01]  /*0250*/  ULOP3.LUT UR6, UR9, 0xfffffff8, URZ, 0xc0, !UPT ;  /* 0xfffffff809067892 */ /* 0x000fe2000f8ec0ff */
[----:B------:R-:W-:Y:S01]  /*0260*/  IMAD.U32 R2, RZ, RZ, UR5 ;  /* 0x00000005ff027e24 */ /* 0x000fe2000f8e00ff */
[----:B------:R-:W1:Y:S01]  /*0270*/  LDCU.64 UR14, c[0x0][0x380] ;  /* 0x00007000ff0e77ac */ /* 0x000e620008000a00 */
[----:B------:R-:W-:Y:S02]  /*0280*/  IMAD.MOV.U32 R7, RZ, RZ, R4 ;  /* 0x000000ffff077224 */ /* 0x000fe400078e0004 */
[----:B------:R-:W-:Y:S01]  /*0290*/  IMAD.U32 R8, RZ, RZ, UR8 ;  /* 0x00000008ff087e24 */ /* 0x000fe2000f8e00ff */
[----:B------:R-:W-:Y:S01]  /*02a0*/  UIADD3 UR6, UPT, UPT, -UR6, URZ, URZ ;  /* 0x000000ff06067290 */ /* 0x000fe2000fffe1ff */
[----:B------:R-:W2:Y:S11]  /*02b0*/  LDC.64 R12, c[0x0][0x390] ;  /* 0x0000e400ff0c7b82 */ /* 0x000eb60000000a00 */
.L_x_2:
[----:B0-----:R-:W-:Y:S01]  /*02c0*/  ISETP.GE.AND P0, PT, R7, R6, PT ;  /* 0x000000060700720c */ /* 0x001fe20003f06270 */
[----:B--2---:R-:W-:-:S03]  /*02d0*/  IMAD.WIDE R14, R2, 0x4, R12 ;  /* 0x00000004020e7825 */ /* 0x004fc600078e020c */
[----:B------:R-:W-:Y:S02]  /*02e0*/  SEL R9, R6, RZ, P0 ;  /* 0x000000ff06097207 */ /* 0x000fe40000000000 */
[----:B------:R-:W-:Y:S01]  /*02f0*/  ISETP.GE.AND P0, PT, R7, RZ, PT ;  /* 0x000000ff0700720c */ /* 0x000fe20003f06270 */
[----:B------:R-:W2:Y:S02]  /*0300*/  LDG.E R22, desc[UR10][R14.64] ;  /* 0x0000000a0e167981 */ /* 0x000ea4000c1e1900 */
[----:B------:R-:W-:-:S05]  /*0310*/  IMAD.MOV R9, RZ, RZ, -R9 ;  /* 0x000000ffff097224 */ /* 0x000fca00078e0a09 */
[----:B------:R-:W-:-:S05]  /*0320*/  SEL R9, R9, R6, P0 ;  /* 0x0000000609097207 */ /* 0x000fca0000000000 */
[----:B------:R-:W-:-:S04]  /*0330*/  IMAD R10, R5, R6, R9 ;  /* 0x00000006050a7224 */ /* 0x000fc800078e0209 */
[----:B------:R-:W-:-:S05]  /*0340*/  IMAD.IADD R9, R10, 0x1, R7 ;  /* 0x000000010a097824 */ /* 0x000fca00078e0207 */
[----:B-1----:R-:W-:-:S04]  /*0350*/  IADD3 R10, P0, PT, R9, UR14, RZ ;  /* 0x0000000e090a7c10 */ /* 0x002fc8000ff1e0ff */
[----:B------:R-:W-:-:S06]  /*0360*/  LEA.HI.X.SX32 R11, R9, UR15, 0x1, P0 ;  /* 0x0000000f090b7c11 */ /* 0x000fcc00080f0eff */
[----:B------:R0:W3:Y:S01]  /*0370*/  LDG.E.U8 R11, desc[UR10][R10.64] ;  /* 0x0000000a0a0b7981 */ /* 0x0000e2000c1e1100 */
[C---:B------:R-:W-:Y:S02]  /*0380*/  VIADD R9, R7.reuse, 0x1 ;  /* 0x0000000107097836 */ /* 0x040fe40000000000 */
[----:B------:R-:W-:-:S03]  /*0390*/  VIADD R17, R7, 0x2 ;  /* 0x0000000207117836 */ /* 0x000fc60000000000 */
[-C--:B------:R-:W-:Y:S02]  /*03a0*/  ISETP.GE.AND P0, PT, R9, R6.reuse, PT ;  /* 0x000000060900720c */ /* 0x080fe40003f06270 */
[----:B------:R-:W-:Y:S02]  /*03b0*/  ISETP.GE.AND P1, PT, R17, R6, PT ;  /* 0x000000061100720c */ /* 0x000fe40003f26270 */
[C---:B------:R-:W-:Y:S02]  /*03c0*/  SEL R16, R6.reuse, RZ, P0 ;  /* 0x000000ff06107207 */ /* 0x040fe40000000000 */
[----:B------:R-:W-:Y:S02]  /*03d0*/  SEL R18, R6, RZ, P1 ;  /* 0x000000ff06127207 */ /* 0x000fe40000800000 */
[----:B------:R-:W-:Y:S01]  /*03e0*/  ISETP.GE.AND P0, PT, R9, RZ, PT ;  /* 0x000000ff0900720c */ /* 0x000fe20003f06270 */
[----:B------:R-:W-:Y:S01]  /*03f0*/  IMAD.MOV R21, RZ, RZ, -R16 ;  /* 0x000000ffff157224 */ /* 0x000fe200078e0a10 */
[----:B------:R-:W-:Y:S01]  /*0400*/  ISETP.GE.AND P1, PT, R17, RZ, PT ;  /* 0x000000ff1100720c */ /* 0x000fe20003f26270 */
[----:B------:R-:W-:-:S03]  /*0410*/  IMAD.MOV R23, RZ, RZ, -R18 ;  /* 0x000000ffff177224 */ /* 0x000fc600078e0a12 */
[-C--:B0-----:R-:W-:Y:S02]  /*0420*/  SEL R10, R21, R6.reuse, P0 ;  /* 0x00000006150a7207 */ /* 0x081fe40000000000 */
[-C--:B------:R-:W-:Y:S01]  /*0430*/  SEL R16, R23, R6.reuse, P1 ;  /* 0x0000000617107207 */ /* 0x080fe20000800000 */
[----:B------:R-:W-:Y:S02]  /*0440*/  VIADD R23, R7, 0x4 ;  /* 0x0000000407177836 */ /* 0x000fe40000000000 */
[-C--:B------:R-:W-:Y:S02]  /*0450*/  IMAD R10, R5, R6.reuse, R10 ;  /* 0x00000006050a7224 */ /* 0x080fe400078e020a */
[----:B------:R-:W-:Y:S01]  /*0460*/  VIADD R25, R7, 0x3 ;  /* 0x0000000307197836 */ /* 0x000fe20000000000 */
[-C--:B------:R-:W-:Y:S01]  /*0470*/  ISETP.GE.AND P3, PT, R23, R6.reuse, PT ;  /* 0x000000061700720c */ /* 0x080fe20003f66270 */
[-C--:B------:R-:W-:Y:S02]  /*0480*/  IMAD R18, R5, R6.reuse, R16 ;  /* 0x0000000605127224 */ /* 0x080fe400078e0210 */
[----:B------:R-:W-:Y:S01]  /*0490*/  VIADD R21, R7, 0x6 ;  /* 0x0000000607157836 */ /* 0x000fe20000000000 */
[----:B------:R-:W-:Y:S01]  /*04a0*/  ISETP.GE.AND P0, PT, R25, R6, PT ;  /* 0x000000061900720c */ /* 0x000fe20003f06270 */
[----:B------:R-:W-:-:S02]  /*04b0*/  IMAD.IADD R16, R9, 0x1, R10 ;  /* 0x0000000109107824 */ /* 0x000fc400078e020a */
[----:B------:R-:W-:Y:S01]  /*04c0*/  IMAD.IADD R9, R17, 0x1, R18 ;  /* 0x0000000111097824 */ /* 0x000fe200078e0212 */
[C---:B------:R-:W-:Y:S01]  /*04d0*/  SEL R18, R6.reuse, RZ, P3 ;  /* 0x000000ff06127207 */ /* 0x040fe20001800000 */
[----:B------:R-:W-:Y:S01]  /*04e0*/  VIADD R17, R7, 0x5 ;  /* 0x0000000507117836 */ /* 0x000fe20000000000 */
[-C--:B------:R-:W-:Y:S02]  /*04f0*/  ISETP.GE.AND P3, PT, R21, R6.reuse, PT ;  /* 0x000000061500720c */ /* 0x080fe40003f66270 */
[C---:B------:R-:W-:Y:S01]  /*0500*/  SEL R10, R6.reuse, RZ, P0 ;  /* 0x000000ff060a7207 */ /* 0x040fe20000000000 */
[----:B------:R-:W-:Y:S01]  /*0510*/  IMAD.MOV R29, RZ, RZ, -R18 ;  /* 0x000000ffff1d7224 */ /* 0x000fe200078e0a12 */
[----:B------:R-:W-:Y:S02]  /*0520*/  ISETP.GE.AND P1, PT, R23, RZ, PT ;  /* 0x000000ff1700720c */ /* 0x000fe40003f26270 */
[----:B------:R-:W-:Y:S01]  /*0530*/  SEL R24, R6, RZ, P3 ;  /* 0x000000ff06187207 */ /* 0x000fe20001800000 */
[----:B------:R-:W-:Y:S01]  /*0540*/  IMAD.MOV R27, RZ, RZ, -R10 ;  /* 0x000000ffff1b7224 */ /* 0x000fe200078e0a0a */
[----:B------:R-:W-:-:S02]  /*0550*/  ISETP.GE.AND P4, PT, R17, R6, PT ;  /* 0x000000061100720c */ /* 0x000fc40003f86270 */
[----:B------:R-:W-:Y:S02]  /*0560*/  ISETP.GE.AND P2, PT, R25, RZ, PT ;  /* 0x000000ff1900720c */ /* 0x000fe40003f46270 */
[-C--:B------:R-:W-:Y:S01]  /*0570*/  SEL R18, R29, R6.reuse, P1 ;  /* 0x000000061d127207 */ /* 0x080fe20000800000 */
[----:B------:R-:W-:Y:S01]  /*0580*/  IMAD.MOV R29, RZ, RZ, -R24 ;  /* 0x000000ffff1d7224 */ /* 0x000fe200078e0a18 */
[----:B------:R-:W-:Y:S02]  /*0590*/  SEL R20, R6, RZ, P4 ;  /* 0x000000ff06147207 */ /* 0x000fe40002000000 */
[----:B------:R-:W-:Y:S02]  /*05a0*/  ISETP.GE.AND P1, PT, R21, RZ, PT ;  /* 0x000000ff1500720c */ /* 0x000fe40003f26270 */
[-C--:B------:R-:W-:Y:S01]  /*05b0*/  SEL R10, R27, R6.reuse, P2 ;  /* 0x000000061b0a7207 */ /* 0x080fe20001000000 */
[----:B------:R-:W-:Y:S01]  /*05c0*/  IMAD.MOV R27, RZ, RZ, -R20 ;  /* 0x000000ffff1b7224 */ /* 0x000fe200078e0a14 */
[----:B------:R-:W-:-:S02]  /*05d0*/  SEL R24, R29, R6, P1 ;  /* 0x000000061d187207 */ /* 0x000fc40000800000 */
[----:B------:R-:W-:Y:S01]  /*05e0*/  ISETP.GE.AND P0, PT, R17, RZ, PT ;  /* 0x000000ff1100720c */ /* 0x000fe20003f06270 */
[CC--:B------:R-:W-:Y:S02]  /*05f0*/  IMAD R10, R5.reuse, R6.reuse, R10 ;  /* 0x00000006050a7224 */ /* 0x0c0fe400078e020a */
[-C--:B------:R-:W-:Y:S01]  /*0600*/  IMAD R28, R5, R6.reuse, R24 ;  /* 0x00000006051c7224 */ /* 0x080fe200078e0218 */
[-C--:B------:R-:W-:Y:S01]  /*0610*/  SEL R20, R27, R6.reuse, P0 ;  /* 0x000000061b147207 */ /* 0x080fe20000000000 */
[----:B------:R-:W-:Y:S01]  /*0620*/  IMAD.IADD R10, R25, 0x1, R10 ;  /* 0x00000001190a7824 */ /* 0x000fe200078e020a */
[C---:B------:R-:W-:Y:S01]  /*0630*/  IADD3 R24, P0, PT, R16.reuse, UR14, RZ ;  /* 0x0000000e10187c10 */ /* 0x040fe2000ff1e0ff */
[-C--:B------:R-:W-:Y:S01]  /*0640*/  IMAD R18, R5, R6.reuse, R18 ;  /* 0x0000000605127224 */ /* 0x080fe200078e0212 */
[----:B------:R-:W-:Y:S01]  /*0650*/  IADD3 R26, P1, PT, R9, UR14, RZ ;  /* 0x0000000e091a7c10 */ /* 0x000fe2000ff3e0ff */
[----:B------:R-:W-:Y:S01]  /*0660*/  IMAD R20, R5, R6, R20 ;  /* 0x0000000605147224 */ /* 0x000fe200078e0214 */
[----:B------:R-:W-:Y:S01]  /*0670*/  LEA.HI.X.SX32 R25, R16, UR15, 0x1, P0 ;  /* 0x0000000f10197c11 */ /* 0x000fe200080f0eff */
[----:B------:R-:W-:Y:S01]  /*0680*/  IMAD.IADD R18, R23, 0x1, R18 ;  /* 0x0000000117127824 */ /* 0x000fe200078e0212 */
[C---:B------:R-:W-:Y:S01]  /*0690*/  IADD3 R16, P0, PT, R10.reuse, UR14, RZ ;  /* 0x0000000e0a107c10 */ /* 0x040fe2000ff1e0ff */
[----:B------:R-:W-:Y:S01]  /*06a0*/  IMAD.IADD R20, R17, 0x1, R20 ;  /* 0x0000000111147824 */ /* 0x000fe200078e0214 */
[----:B------:R-:W-:Y:S01]  /*06b0*/  LEA.HI.X.SX32 R27, R9, UR15, 0x1, P1 ;  /* 0x0000000f091b7c11 */ /* 0x000fe200088f0eff */
[----:B------:R-:W-:Y:S01]  /*06c0*/  IMAD.IADD R21, R21, 0x1, R28 ;  /* 0x0000000115157824 */ /* 0x000fe200078e021c */
[----:B------:R-:W-:Y:S01]  /*06d0*/  LEA.HI.X.SX32 R17, R10, UR15, 0x1, P0 ;  /* 0x0000000f0a117c11 */ /* 0x000fe200080f0eff */
[----:B------:R-:W4:Y:S01]  /*06e0*/  LDG.E.U8 R9, desc[UR10][R24.64] ;  /* 0x0000000a18097981 */ /* 0x000f22000c1e1100 */
[----:B------:R-:W-:-:S03]  /*06f0*/  IADD3 R28, P1, PT, R18, UR14, RZ ;  /* 0x0000000e121c7c10 */ /* 0x000fc6000ff3e0ff */
[----:B------:R-:W5:Y:S01]  /*0700*/  LDG.E.U8 R10, desc[UR10][R26.64] ;  /* 0x0000000a1a0a7981 */ /* 0x000f62000c1e1100 */
[----:B------:R-:W-:-:S05]  /*0710*/  LEA.HI.X.SX32 R29, R18, UR15, 0x1, P1 ;  /* 0x0000000f121d7c11 */ /* 0x000fca00088f0eff */
[----:B------:R0:W5:Y:S04]  /*0720*/  LDG.E.U8 R18, desc[UR10][R28.64] ;  /* 0x0000000a1c127981 */ /* 0x000168000c1e1100 */
[----:B------:R-:W5:Y:S04]  /*0730*/  LDG.E R24, desc[UR10][R14.64+0xc] ;  /* 0x00000c0a0e187981 */ /* 0x000f68000c1e1900 */
[----:B------:R-:W5:Y:S01]  /*0740*/  LDG.E R25, desc[UR10][R14.64+0x10] ;  /* 0x0000100a0e197981 */ /* 0x000f62000c1e1900 */
[----:B0-----:R-:W-:-:S03]  /*0750*/  VIADD R29, R7, 0x7 ;  /* 0x00000007071d7836 */ /* 0x001fc60000000000 */
[----:B------:R-:W5:Y:S04]  /*0760*/  LDG.E R26, desc[UR10][R14.64+0x14] ;  /* 0x0000140a0e1a7981 */ /* 0x000f68000c1e1900 */
[----:B------:R-:W5:Y:S04]  /*0770*/  LDG.E R27, desc[UR10][R14.64+0x18] ;  /* 0x0000180a0e1b7981 */ /* 0x000f68000c1e1900 */
[----:B------:R-:W5:Y:S01]  /*0780*/  LDG.E R28, desc[UR10][R14.64+0x1c] ;  /* 0x00001c0a0e1c7981 */ /* 0x000f62000c1e1900 */
[----:B---3--:R-:W-:-:S03]  /*0790*/  I2FP.F32.U32 R23, R11 ;  /* 0x0000000b00177245 */ /* 0x008fc60000201000 */
[----:B------:R0:W3:Y:S02]  /*07a0*/  LDG.E.U8 R11, desc[UR10][R16.64] ;  /* 0x0000000a100b7981 */ /* 0x0000e4000c1e1100 */
[----:B0-----:R-:W-:-:S04]  /*07b0*/  IADD3 R16, P0, PT, R20, UR14, RZ ;  /* 0x0000000e14107c10 */ /* 0x001fc8000ff1e0ff */
[----:B------:R-:W-:Y:S02]  /*07c0*/  LEA.HI.X.SX32 R17, R20, UR15, 0x1, P0 ;  /* 0x0000000f14117c11 */ /* 0x000fe400080f0eff */
[----:B------:R-:W-:-:S03]  /*07d0*/  IADD3 R20, P0, PT, R21, UR14, RZ ;  /* 0x0000000e15147c10 */ /* 0x000fc6000ff1e0ff */
[----:B------:R0:W3:Y:S01]  /*07e0*/  LDG.E.U8 R16, desc[UR10][R16.64] ;  /* 0x0000000a10107981 */ /* 0x0000e2000c1e1100 */
[----:B------:R-:W-:Y:S02]  /*07f0*/  LEA.HI.X.SX32 R21, R21, UR15, 0x1, P0 ;  /* 0x0000000f15157c11 */ /* 0x000fe400080f0eff */
[----:B------:R-:W-:Y:S01]  /*0800*/  ISETP.GE.AND P0, PT, R29, R6, PT ;  /* 0x000000061d00720c */ /* 0x000fe20003f06270 */
[----:B--2---:R-:W-:Y:S02]  /*0810*/  FFMA R19, R23, R22, R19 ;  /* 0x0000001617137223 */ /* 0x004fe40000000013 */
[----:B------:R-:W2:Y:S01]  /*0820*/  LDG.E R22, desc[UR10][R14.64+0x4] ;  /* 0x0000040a0e167981 */ /* 0x000ea2000c1e1900 */
[----:B0-----:R-:W-:-:S03]  /*0830*/  SEL R17, R6, RZ, P0 ;  /* 0x000000ff06117207 */ /* 0x001fc60000000000 */
[----:B------:R0:W3:Y:S01]  /*0840*/  LDG.E R23, desc[UR10][R14.64+0x8] ;  /* 0x0000080a0e177981 */ /* 0x0000e2000c1e1900 */
[----:B------:R-:W-:Y:S01]  /*0850*/  ISETP.GE.AND P0, PT, R29, RZ, PT ;  /* 0x000000ff1d00720c */ /* 0x000fe20003f06270 */
[----:B------:R-:W-:Y:S02]  /*0860*/  IMAD.MOV R17, RZ, RZ, -R17 ;  /* 0x000000ffff117224 */ /* 0x000fe400078e0a11 */
[----:B------:R-:W3:Y:S03]  /*0870*/  LDG.E.U8 R20, desc[UR10][R20.64] ;  /* 0x0000000a14147981 */ /* 0x000ee6000c1e1100 */
[----:B0-----:R-:W-:-:S05]  /*0880*/  SEL R14, R17, R6, P0 ;  /* 0x00000006110e7207 */ /* 0x001fca0000000000 */
[----:B------:R-:W-:-:S04]  /*0890*/  IMAD R14, R5, R6, R14 ;  /* 0x00000006050e7224 */ /* 0x000fc800078e020e */
[----:B------:R-:W-:-:S05]  /*08a0*/  IMAD.IADD R29, R29, 0x1, R14 ;  /* 0x000000011d1d7824 */ /* 0x000fca00078e020e */
[----:B------:R-:W-:-:S04]  /*08b0*/  IADD3 R14, P0, PT, R29, UR14, RZ ;  /* 0x0000000e1d0e7c10 */ /* 0x000fc8000ff1e0ff */
[----:B------:R-:W-:-:S05]  /*08c0*/  LEA.HI.X.SX32 R15, R29, UR15, 0x1, P0 ;  /* 0x0000000f1d0f7c11 */ /* 0x000fca00080f0eff */
[----:B------:R-:W3:Y:S01]  /*08d0*/  LDG.E.U8 R14, desc[UR10][R14.64] ;  /* 0x0000000a0e0e7981 */ /* 0x000ee2000c1e1100 */
[----:B----4-:R-:W-:Y:S01]  /*08e0*/  I2FP.F32.U32 R9, R9 ;  /* 0x0000000900097245 */ /* 0x010fe20000201000 */
[----:B------:R-:W-:-:S04]  /*08f0*/  UIADD3 UR6, UPT, UPT, UR6, 0x8, URZ ;  /* 0x0000000806067890 */ /* 0x000fc8000fffe0ff */
[----:B------:R-:W-:Y:S01]  /*0900*/  UISETP.NE.AND UP0, UPT, UR6, URZ, UPT ;  /* 0x000000ff0600728c */ /* 0x000fe2000bf05270 */
[----:B------:R-:W-:Y:S02]  /*0910*/  VIADD R8, R8, 0x8 ;  /* 0x0000000808087836 */ /* 0x000fe40000000000 */
[----:B------:R-:W-:Y:S02]  /*0920*/  VIADD R2, R2, 0x8 ;  /* 0x0000000802027836 */ /* 0x000fe40000000000 */
[----:B------:R-:W-:Y:S02]  /*0930*/  VIADD R7, R7, 0x8 ;  /* 0x0000000807077836 */ /* 0x000fe40000000000 */
[----:B--2---:R-:W-:Y:S01]  /*0940*/  FFMA R22, R9, R22, R19 ;  /* 0x0000001609167223 */ /* 0x004fe20000000013 */
[----:B-----5:R-:W-:Y:S02]  /*0950*/  I2FP.F32.U32 R9, R10 ;  /* 0x0000000a00097245 */ /* 0x020fe40000201000 */
[----:B---3--:R-:W-:-:S03]  /*0960*/  I2FP.F32.U32 R10, R11 ;  /* 0x0000000b000a7245 */ /* 0x008fc60000201000 */
[----:B------:R-:W-:Y:S01]  /*0970*/  FFMA R9, R9, R23, R22 ;  /* 0x0000001709097223 */ /* 0x000fe20000000016 */
[----:B------:R-:W-:-:S03]  /*0980*/  I2FP.F32.U32 R11, R18 ;  /* 0x00000012000b7245 */ /* 0x000fc60000201000 */
[----:B------:R-:W-:Y:S01]  /*0990*/  FFMA R10, R10, R24, R9 ;  /* 0x000000180a0a7223 */ /* 0x000fe20000000009 */
[----:B------:R-:W-:-:S03]  /*09a0*/  I2FP.F32.U32 R16, R16 ;  /* 0x0000001000107245 */ /* 0x000fc60000201000 */
[----:B------:R-:W-:Y:S01]  /*09b0*/  FFMA R11, R11, R25, R10 ;  /* 0x000000190b0b7223 */ /* 0x000fe2000000000a */
[----:B------:R-:W-:-:S03]  /*09c0*/  I2FP.F32.U32 R9, R20 ;  /* 0x0000001400097245 */ /* 0x000fc60000201000 */
[----:B------:R-:W-:-:S04]  /*09d0*/  FFMA R16, R16, R26, R11 ;  /* 0x0000001a10107223 */ /* 0x000fc8000000000b */
[----:B------:R-:W-:Y:S01]  /*09e0*/  FFMA R9, R9, R27, R16 ;  /* 0x0000001b09097223 */ /* 0x000fe20000000010 */
[----:B------:R-:W-:-:S05]  /*09f0*/  I2FP.F32.U32 R14, R14 ;  /* 0x0000000e000e7245 */ /* 0x000fca0000201000 */
[----:B------:R-:W-:Y:S01]  /*0a00*/  FFMA R19, R14, R28, R9 ;  /* 0x0000001c0e137223 */ /* 0x000fe20000000009 */
[----:B------:R-:W-:Y:S06]  /*0a10*/  BRA.U UP0, `(.L_x_2) ;  /* 0xfffffff900287547 */ /* 0x000fec000b83ffff */
[----:B------:R-:W-:-:S07]  /*0a20*/  VIADD R7, R8, 0xfffffffd ;  /* 0xfffffffd08077836 */ /* 0x000fce0000000000 */
.L_x_1:
[----:B------:R-:W-:Y:S02]  /*0a30*/  ULOP3.LUT UR5, UR7, 0x6, URZ, 0xc0, !UPT ;  /* 0x0000000607057892 */ /* 0x000fe4000f8ec0ff */
[----:B------:R-:W-:Y:S02]  /*0a40*/  ULOP3.LUT UP1, URZ, UR17, 0x1, URZ, 0xc0, !UPT ;  /* 0x0000000111ff7892 */ /* 0x000fe4000f82c0ff */
[----:B------:R-:W-:-:S09]  /*0a50*/  UISETP.GE.U32.AND UP0, UPT, UR5, 0x3, UPT ;  /* 0x000000030500788c */ /* 0x000fd2000bf06070 */
[----:B------:R-:W-:Y:S05]  /*0a60*/  BRA.U !UP0, `(.L_x_3) ;  /* 0x0000000108e87547 */ /* 0x000fea000b800000 */
[----:B------:R-:W0:Y:S01]  /*0a70*/  LDC R17, c[0x0][0x3a4] ;  /* 0x0000e900ff117b82 */ /* 0x000e220000000800 */
[----:B------:R-:W-:Y:S01]  /*0a80*/  IMAD.IADD R2, R0, 0x1, R7 ;  /* 0x0000000100027824 */ /* 0x000fe200078e0207 */
[----:B------:R-:W1:Y:S03]  /*0a90*/  LDCU.64 UR14, c[0x0][0x380] ;  /* 0x00007000ff0e77ac */ /* 0x000e660008000a00 */
[C---:B------:R-:W-:Y:S01]  /*0aa0*/  VIADD R6, R2.reuse, 0x1 ;  /* 0x0000000102067836 */ /* 0x040fe20000000000 */
[C---:B------:R-:W-:Y:S01]  /*0ab0*/  ISETP.GE.AND P5, PT, R2.reuse, RZ, PT ;  /* 0x000000ff0200720c */ /* 0x040fe20003fa6270 */
[C---:B------:R-:W-:Y:S02]  /*0ac0*/  VIADD R8, R2.reuse, 0x2 ;  /* 0x0000000202087836 */ /* 0x040fe40000000000 */
[----:B------:R-:W-:Y:S01]  /*0ad0*/  VIADD R12, R2, 0x3 ;  /* 0x00000003020c7836 */ /* 0x000fe20000000000 */
[----:B------:R-:W-:-:S02]  /*0ae0*/  ISETP.GE.AND P1, PT, R6, RZ, PT ;  /* 0x000000ff0600720c */ /* 0x000fc40003f26270 */
[----:B------:R-:W-:Y:S02]  /*0af0*/  ISETP.GE.AND P2, PT, R8, RZ, PT ;  /* 0x000000ff0800720c */ /* 0x000fe40003f46270 */
[-C--:B0-----:R-:W-:Y:S01]  /*0b00*/  ISETP.GE.AND P4, PT, R2, R17.reuse, PT ;  /* 0x000000110200720c */ /* 0x081fe20003f86270 */
[-C--:B------:R-:W-:Y:S01]  /*0b10*/  IMAD R11, R5, R17.reuse, R2 ;  /* 0x00000011050b7224 */ /* 0x080fe200078e0202 */
[-C--:B------:R-:W-:Y:S02]  /*0b20*/  ISETP.GE.AND P0, PT, R6, R17.reuse, PT ;  /* 0x000000110600720c */ /* 0x080fe40003f06270 */
[----:B------:R-:W-:Y:S02]  /*0b30*/  SEL R6, R17, RZ, P4 ;  /* 0x000000ff11067207 */ /* 0x000fe40002000000 */
[----:B------:R-:W-:Y:S02]  /*0b40*/  ISETP.GE.AND P3, PT, R8, R17, PT ;  /* 0x000000110800720c */ /* 0x000fe40003f66270 */
[----:B------:R-:W0:Y:S01]  /*0b50*/  LDC.64 R8, c[0x0][0x390] ;  /* 0x0000e400ff087b82 */ /* 0x000e220000000a00 */
[----:B------:R-:W-:Y:S01]  /*0b60*/  IMAD.MOV R13, RZ, RZ, -R6 ;  /* 0x000000ffff0d7224 */ /* 0x000fe200078e0a06 */
[----:B------:R-:W-:-:S02]  /*0b70*/  ISETP.GE.AND P4, PT, R12, RZ, PT ;  /* 0x000000ff0c00720c */ /* 0x000fc40003f86270 */
[C---:B------:R-:W-:Y:S02]  /*0b80*/  SEL R6, R17.reuse, RZ, P0 ;  /* 0x000000ff11067207 */ /* 0x040fe40000000000 */
[----:B------:R-:W-:Y:S02]  /*0b90*/  SEL R10, R17, RZ, P3 ;  /* 0x000000ff110a7207 */ /* 0x000fe40001800000 */
[-C--:B------:R-:W-:Y:S01]  /*0ba0*/  SEL R2, R13, R17.reuse, P5 ;  /* 0x000000110d027207 */ /* 0x080fe20002800000 */
[----:B------:R-:W-:Y:S01]  /*0bb0*/  IMAD.MOV R6, RZ, RZ, -R6 ;  /* 0x000000ffff067224 */ /* 0x000fe200078e0a06 */
[----:B------:R-:W-:Y:S01]  /*0bc0*/  ISETP.GE.AND P0, PT, R12, R17, PT ;  /* 0x000000110c00720c */ /* 0x000fe20003f06270 */
[----:B------:R-:W-:Y:S02]  /*0bd0*/  IMAD.MOV R10, RZ, RZ, -R10 ;  /* 0x000000ffff0a7224 */ /* 0x000fe400078e0a0a */
[----:B------:R-:W-:Y:S01]  /*0be0*/  IMAD.IADD R2, R2, 0x1, R11 ;  /* 0x0000000102027824 */ /* 0x000fe200078e020b */
[----:B------:R-:W-:-:S02]  /*0bf0*/  SEL R13, R17, RZ, P0 ;  /* 0x000000ff110d7207 */ /* 0x000fc40000000000 */
[-C--:B------:R-:W-:Y:S02]  /*0c00*/  SEL R6, R6, R17.reuse, P1 ;  /* 0x0000001106067207 */ /* 0x080fe40000800000 */
[----:B------:R-:W-:Y:S01]  /*0c10*/  SEL R10, R10, R17, P2 ;  /* 0x000000110a0a7207 */ /* 0x000fe20001000000 */
[----:B------:R-:W-:Y:S01]  /*0c20*/  @P4 IMAD.MOV R17, RZ, RZ, -R13 ;  /* 0x000000ffff114224 */ /* 0x000fe200078e0a0d */
[C---:B-1----:R-:W-:Y:S02]  /*0c30*/  IADD3 R12, P0, PT, R2.reuse, UR14, RZ ;  /* 0x0000000e020c7c10 */ /* 0x042fe4000ff1e0ff */
[C---:B------:R-:W-:Y:S02]  /*0c40*/  IADD3 R6, PT, PT, R11.reuse, 0x1, R6 ;  /* 0x000000010b067810 */ /* 0x040fe40007ffe006 */
[----:B------:R-:W-:Y:S02]  /*0c50*/  IADD3 R16, PT, PT, R11, 0x2, R10 ;  /* 0x000000020b107810 */ /* 0x000fe40007ffe00a */
[----:B------:R-:W-:-:S02]  /*0c60*/  LEA.HI.X.SX32 R13, R2, UR15, 0x1, P0 ;  /* 0x0000000f020d7c11 */ /* 0x000fc400080f0eff */
[----:B------:R-:W-:Y:S01]  /*0c70*/  IADD3 R17, PT, PT, R11, 0x3, R17 ;  /* 0x000000030b117810 */ /* 0x000fe20007ffe011 */
[----:B------:R-:W-:Y:S01]  /*0c80*/  VIADD R11, R7, UR13 ;  /* 0x0000000d070b7c36 */ /* 0x000fe20008000000 */
[----:B------:R-:W-:Y:S01]  /*0c90*/  IADD3 R14, P0, PT, R6, UR14, RZ ;  /* 0x0000000e060e7c10 */ /* 0x000fe2000ff1e0ff */
[----:B------:R-:W2:Y:S01]  /*0ca0*/  LDG.E.U8 R12, desc[UR10][R12.64] ;  /* 0x0000000a0c0c7981 */ /* 0x000ea2000c1e1100 */
[----:B------:R-:W-:Y:S01]  /*0cb0*/  IADD3 R10, P1, PT, R16, UR14, RZ ;  /* 0x0000000e100a7c10 */ /* 0x000fe2000ff3e0ff */
[----:B0-----:R-:W-:Y:S01]  /*0cc0*/  IMAD.WIDE R8, R11, 0x4, R8 ;  /* 0x000000040b087825 */ /* 0x001fe200078e0208 */
[----:B------:R-:W-:Y:S02]  /*0cd0*/  LEA.HI.X.SX32 R15, R6, UR15, 0x1, P0 ;  /* 0x0000000f060f7c11 */ /* 0x000fe400080f0eff */
[----:B------:R-:W-:Y:S02]  /*0ce0*/  LEA.HI.X.SX32 R11, R16, UR15, 0x1, P1 ;  /* 0x0000000f100b7c11 */ /* 0x000fe400088f0eff */
[C---:B------:R-:W-:Y:S01]  /*0cf0*/  IADD3 R16, P0, PT, R17.reuse, UR14, RZ ;  /* 0x0000000e11107c10 */ /* 0x040fe2000ff1e0ff */
[----:B------:R-:W3:Y:S04]  /*0d00*/  LDG.E.U8 R14, desc[UR10][R14.64] ;  /* 0x0000000a0e0e7981 */ /* 0x000ee8000c1e1100 */
[----:B------:R-:W4:Y:S01]  /*0d10*/  LDG.E R2, desc[UR10][R8.64] ;  /* 0x0000000a08027981 */ /* 0x000f22000c1e1900 */
[----:B------:R-:W-:-:S03]  /*0d20*/  LEA.HI.X.SX32 R17, R17, UR15, 0x1, P0 ;  /* 0x0000000f11117c11 */ /* 0x000fc600080f0eff */
[----:B------:R-:W5:Y:S04]  /*0d30*/  LDG.E.U8 R10, desc[UR10][R10.64] ;  /* 0x0000000a0a0a7981 */ /* 0x000f68000c1e1100 */
[----:B------:R-:W5:Y:S04]  /*0d40*/  LDG.E R6, desc[UR10][R8.64+0x4] ;  /* 0x0000040a08067981 */ /* 0x000f68000c1e1900 */
[----:B------:R-:W5:Y:S04]  /*0d50*/  LDG.E.U8 R16, desc[UR10][R16.64] ;  /* 0x0000000a10107981 */ /* 0x000f68000c1e1100 */
[----:B------:R-:W5:Y:S04]  /*0d60*/  LDG.E R18, desc[UR10][R8.64+0x8] ;  /* 0x0000080a08127981 */ /* 0x000f68000c1e1900 */
[----:B------:R-:W5:Y:S01]  /*0d70*/  LDG.E R20, desc[UR10][R8.64+0xc] ;  /* 0x00000c0a08147981 */ /* 0x000f62000c1e1900 */
[----:B------:R-:W-:Y:S01]  /*0d80*/  VIADD R7, R7, 0x4 ;  /* 0x0000000407077836 */ /* 0x000fe20000000000 */
[----:B--2---:R-:W-:-:S02]  /*0d90*/  I2FP.F32.U32 R12, R12 ;  /* 0x0000000c000c7245 */ /* 0x004fc40000201000 */
[----:B---3--:R-:W-:-:S03]  /*0da0*/  I2FP.F32.U32 R13, R14 ;  /* 0x0000000e000d7245 */ /* 0x008fc60000201000 */
[----:B----4-:R-:W-:Y:S01]  /*0db0*/  FFMA R2, R12, R2, R19 ;  /* 0x000000020c027223 */ /* 0x010fe20000000013 */
[----:B-----5:R-:W-:-:S03]  /*0dc0*/  I2FP.F32.U32 R15, R10 ;  /* 0x0000000a000f7245 */ /* 0x020fc60000201000 */
[----:B------:R-:W-:Y:S01]  /*0dd0*/  FFMA R2, R13, R6, R2 ;  /* 0x000000060d027223 */ /* 0x000fe20000000002 */
[----:B------:R-:W-:-:S03]  /*0de0*/  I2FP.F32.U32 R19, R16 ;  /* 0x0000001000137245 */ /* 0x000fc60000201000 */
[----:B------:R-:W-:-:S04]  /*0df0*/  FFMA R2, R15, R18, R2 ;  /* 0x000000120f027223 */ /* 0x000fc80000000002 */
[----:B------:R-:W-:-:S07]  /*0e00*/  FFMA R19, R19, R20, R2 ;  /* 0x0000001413137223 */ /* 0x000fce0000000002 */
.L_x_3:
[----:B------:R-:W-:Y:S05]  /*0e10*/  BRA.U !UP1, `(.L_x_4) ;  /* 0x0000000109807547 */ /* 0x000fea000b800000 */
[----:B------:R-:W0:Y:S01]  /*0e20*/  LDC R11, c[0x0][0x3a4] ;  /* 0x0000e900ff0b7b82 */ /* 0x000e220000000800 */
[----:B------:R-:W-:Y:S01]  /*0e30*/  IMAD.IADD R2, R0, 0x1, R7 ;  /* 0x0000000100027824 */ /* 0x000fe200078e0207 */
[----:B------:R-:W1:Y:S01]  /*0e40*/  LDCU.64 UR14, c[0x0][0x380] ;  /* 0x00007000ff0e77ac */ /* 0x000e620008000a00 */
[----:B------:R-:W-:Y:S02]  /*0e50*/  VIADD R13, R7, UR13 ;  /* 0x0000000d070d7c36 */ /* 0x000fe40008000000 */
[----:B------:R-:W-:-:S03]  /*0e60*/  VIADD R10, R2, 0x1 ;  /* 0x00000001020a7836 */ /* 0x000fc60000000000 */
[----:B------:R-:W2:Y:S02]  /*0e70*/  LDC.64 R8, c[0x0][0x390] ;  /* 0x0000e400ff087b82 */ /* 0x000ea40000000a00 */
[----:B------:R-:W-:Y:S02]  /*0e80*/  ISETP.GE.AND P1, PT, R10, RZ, PT ;  /* 0x000000ff0a00720c */ /* 0x000fe40003f26270 */
[-C--:B0-----:R-:W-:Y:S02]  /*0e90*/  ISETP.GE.AND P0, PT, R2, R11.reuse, PT ;  /* 0x0000000b0200720c */ /* 0x081fe40003f06270 */
[-C--:B------:R-:W-:Y:S02]  /*0ea0*/  ISETP.GE.AND P2, PT, R10, R11.reuse, PT ;  /* 0x0000000b0a00720c */ /* 0x080fe40003f46270 */
[----:B------:R-:W-:Y:S02]  /*0eb0*/  SEL R6, R11, RZ, P0 ;  /* 0x000000ff0b067207 */ /* 0x000fe40000000000 */
[----:B------:R-:W-:Y:S01]  /*0ec0*/  ISETP.GE.AND P0, PT, R2, RZ, PT ;  /* 0x000000ff0200720c */ /* 0x000fe20003f06270 */
[----:B------:R-:W-:Y:S01]  /*0ed0*/  IMAD R2, R5, R11, R2 ;  /* 0x0000000b05027224 */ /* 0x000fe200078e0202 */
[----:B------:R-:W-:Y:S01]  /*0ee0*/  SEL R10, R11, RZ, P2 ;  /* 0x000000ff0b0a7207 */ /* 0x000fe20001000000 */
[----:B------:R-:W-:-:S02]  /*0ef0*/  IMAD.MOV R6, RZ, RZ, -R6 ;  /* 0x000000ffff067224 */ /* 0x000fc400078e0a06 */
[----:B--2---:R-:W-:-:S03]  /*0f00*/  IMAD.WIDE R8, R13, 0x4, R8 ;  /* 0x000000040d087825 */ /* 0x004fc600078e0208 */
[----:B------:R-:W-:Y:S01]  /*0f10*/  SEL R6, R6, R11, P0 ;  /* 0x0000000b06067207 */ /* 0x000fe20000000000 */
[----:B------:R-:W-:Y:S01]  /*0f20*/  @P1 IMAD.MOV R11, RZ, RZ, -R10 ;  /* 0x000000ffff0b1224 */ /* 0x000fe200078e0a0a */
[----:B------:R-:W2:Y:S03]  /*0f30*/  LDG.E R14, desc[UR10][R8.64+0x4] ;  /* 0x0000040a080e7981 */ /* 0x000ea6000c1e1900 */
[----:B------:R-:W-:Y:S01]  /*0f40*/  IMAD.IADD R6, R6, 0x1, R2 ;  /* 0x0000000106067824 */ /* 0x000fe200078e0202 */
[----:B------:R-:W-:-:S04]  /*0f50*/  IADD3 R2, PT, PT, R2, 0x1, R11 ;  /* 0x0000000102027810 */ /* 0x000fc80007ffe00b */
[----:B-1----:R-:W-:-:S04]  /*0f60*/  IADD3 R10, P0, PT, R6, UR14, RZ ;  /* 0x0000000e060a7c10 */ /* 0x002fc8000ff1e0ff */
[----:B------:R-:W-:Y:S02]  /*0f70*/  LEA.HI.X.SX32 R11, R6, UR15, 0x1, P0 ;  /* 0x0000000f060b7c11 */ /* 0x000fe400080f0eff */
[C---:B------:R-:W-:Y:S01]  /*0f80*/  IADD3 R12, P0, PT, R2.reuse, UR14, RZ ;  /* 0x0000000e020c7c10 */ /* 0x040fe2000ff1e0ff */
[----:B------:R-:W3:Y:S03]  /*0f90*/  LDG.E R6, desc[UR10][R8.64] ;  /* 0x0000000a08067981 */ /* 0x000ee6000c1e1900 */
[----:B------:R-:W-:Y:S01]  /*0fa0*/  LEA.HI.X.SX32 R13, R2, UR15, 0x1, P0 ;  /* 0x0000000f020d7c11 */ /* 0x000fe200080f0eff */
[----:B------:R-:W4:Y:S04]  /*0fb0*/  LDG.E.U8 R10, desc[UR10][R10.64] ;  /* 0x0000000a0a0a7981 */ /* 0x000f28000c1e1100 */
[----:B------:R-:W5:Y:S01]  /*0fc0*/  LDG.E.U8 R12, desc[UR10][R12.64] ;  /* 0x0000000a0c0c7981 */ /* 0x000f62000c1e1100 */
[----:B------:R-:W-:Y:S01]  /*0fd0*/  VIADD R7, R7, 0x2 ;  /* 0x0000000207077836 */ /* 0x000fe20000000000 */
[----:B----4-:R-:W-:-:S02]  /*0fe0*/  I2FP.F32.U32 R2, R10 ;  /* 0x0000000a00027245 */ /* 0x010fc40000201000 */
[----:B-----5:R-:W-:-:S03]  /*0ff0*/  I2FP.F32.U32 R15, R12 ;  /* 0x0000000c000f7245 */ /* 0x020fc60000201000 */
[----:B---3--:R-:W-:-:S04]  /*1000*/  FFMA R2, R2, R6, R19 ;  /* 0x0000000602027223 */ /* 0x008fc80000000013 */
[----:B--2---:R-:W-:-:S07]  /*1010*/  FFMA R19, R15, R14, R2 ;  /* 0x0000000e0f137223 */ /* 0x004fce0000000002 */
.L_x_4:
[----:B------:R-:W0:Y:S01]  /*1020*/  LDC R11, c[0x0][0x3a4] ;  /* 0x0000e900ff0b7b82 */ /* 0x000e220000000800 */
[----:B------:R-:W-:Y:S01]  /*1030*/  IMAD.IADD R2, R0, 0x1, R7 ;  /* 0x0000000100027824 */ /* 0x000fe200078e0207 */
[----:B------:R-:W1:Y:S06]  /*1040*/  LDCU.64 UR14, c[0x0][0x380] ;  /* 0x00007000ff0e77ac */ /* 0x000e6c0008000a00 */
[----:B------:R-:W2:Y:S01]  /*1050*/  LDC.64 R8, c[0x0][0x390] ;  /* 0x0000e400ff087b82 */ /* 0x000ea20000000a00 */
[-C--:B0-----:R-:W-:Y:S01]  /*1060*/  ISETP.GE.AND P0, PT, R2, R11.reuse, PT ;  /* 0x0000000b0200720c */ /* 0x081fe20003f06270 */
[----:B------:R-:W-:-:S03]  /*1070*/  IMAD R5, R5, R11, R2 ;  /* 0x0000000b05057224 */ /* 0x000fc600078e0202 */
[----:B------:R-:W-:Y:S02]  /*1080*/  SEL R6, R11, RZ, P0 ;  /* 0x000000ff0b067207 */ /* 0x000fe40000000000 */
[----:B------:R-:W-:-:S03]  /*1090*/  ISETP.GE.AND P0, PT, R2, RZ, PT ;  /* 0x000000ff0200720c */ /* 0x000fc60003f06270 */
[----:B------:R-:W-:-:S05]  /*10a0*/  IMAD.MOV R6, RZ, RZ, -R6 ;  /* 0x000000ffff067224 */ /* 0x000fca00078e0a06 */
[----:B------:R-:W-:-:S05]  /*10b0*/  SEL R2, R6, R11, P0 ;  /* 0x0000000b06027207 */ /* 0x000fca0000000000 */
[----:B------:R-:W-:Y:S02]  /*10c0*/  IMAD.IADD R2, R2, 0x1, R5 ;  /* 0x0000000102027824 */ /* 0x000fe400078e0205 */
[----:B------:R-:W-:-:S03]  /*10d0*/  VIADD R5, R7, UR13 ;  /* 0x0000000d07057c36 */ /* 0x000fc60008000000 */
[----:B-1----:R-:W-:Y:S01]  /*10e0*/  IADD3 R6, P0, PT, R2, UR14, RZ ;  /* 0x0000000e02067c10 */ /* 0x002fe2000ff1e0ff */
[----:B--2---:R-:W-:-:S03]  /*10f0*/  IMAD.WIDE R8, R5, 0x4, R8 ;  /* 0x0000000405087825 */ /* 0x004fc600078e0208 */
[----:B------:R-:W-:-:S03]  /*1100*/  LEA.HI.X.SX32 R7, R2, UR15, 0x1, P0 ;  /* 0x0000000f02077c11 */ /* 0x000fc600080f0eff */
[----:B------:R-:W2:Y:S04]  /*1110*/  LDG.E R8, desc[UR10][R8.64] ;  /* 0x0000000a08087981 */ /* 0x000ea8000c1e1900 */
[----:B------:R-:W3:Y:S01]  /*1120*/  LDG.E.U8 R6, desc[UR10][R6.64] ;  /* 0x0000000a06067981 */ /* 0x000ee2000c1e1100 */
[----:B------:R-:W-:Y:S02]  /*1130*/  UISETP.NE.AND UP0, UPT, UR4, UR16, UPT ;  /* 0x000000100400728c */ /* 0x000fe4000bf05270 */
[----:B------:R-:W-:-:S07]  /*1140*/  UIADD3 UR5, UPT, UPT, UR4, 0x1, URZ ;  /* 0x0000000104057890 */ /* 0x000fce000fffe0ff */
[----:B------:R-:W-:Y:S01]  /*1150*/  UMOV UR4, UR5 ;  /* 0x0000000500047c82 */ /* 0x000fe20008000000 */
[----:B---3--:R-:W-:-:S05]  /*1160*/  I2FP.F32.U32 R2, R6 ;  /* 0x0000000600027245 */ /* 0x008fca0000201000 */
[----:B--2---:R-:W-:Y:S01]  /*1170*/  FFMA R19, R2, R8, R19 ;  /* 0x0000000802137223 */ /* 0x004fe20000000013 */
[----:B------:R-:W-:Y:S06]  /*1180*/  BRA.U UP0, `(.L_x_5) ;  /* 0xffffffed00f47547 */ /* 0x000fec000b83ffff */
.L_x_0:
[----:B------:R-:W0:Y:S01]  /*1190*/  LDC.64 R4, c[0x0][0x388] ;  /* 0x0000e200ff047b82 */ /* 0x000e220000000a00 */
[----:B------:R-:W1:Y:S01]  /*11a0*/  LDCU UR4, c[0x0][0x3a4] ;  /* 0x00007480ff0477ac */ /* 0x000e620008000800 */
[----:B------:R-:W-:-:S04]  /*11b0*/  FSETP.GT.AND P0, PT, R19, RZ, PT ;  /* 0x000000ff1300720b */ /* 0x000fc80003f04000 */
[----:B------:R-:W-:-:S04]  /*11c0*/  FSEL R19, R19, -R19, P0 ;  /* 0x8000001313137208 */ /* 0x000fc80000000000 */
[----:B------:R-:W-:Y:S01]  /*11d0*/  FMNMX.NAN R19, R19, 255, PT ;  /* 0x437f000013137809 */ /* 0x000fe20003820000 */
[----:B-1----:R-:W-:-:S04]  /*11e0*/  IMAD R3, R3, UR4, R0 ;  /* 0x0000000403037c24 */ /* 0x002fc8000f8e0200 */
[----:B0-----:R-:W-:-:S05]  /*11f0*/  IMAD.WIDE R2, R3, 0x4, R4 ;  /* 0x0000000403027825 */ /* 0x001fca00078e0204 */
[----:B------:R-:W-:Y:S01]  /*1200*/  STG.E desc[UR10][R2.64], R19 ;  /* 0x0000001302007986 */ /* 0x000fe2000c10190a */
[----:B------:R-:W-:Y:S05]  /*1210*/  EXIT ;  /* 0x000000000000794d */ /* 0x000fea0003800000 */
.L_x_6:
[----:B------:R-:W-:-:S00]  /*1220*/  BRA `(.L_x_6) ;  /* 0xfffffffc00fc7947 */ /* 0x000fc0000383ffff */
[----:B------:R-:W-:-:S00]  /*1230*/  NOP ;  /* 0x0000000000007918 */ /* 0x000fc00000000000 */
        /* <DEDUP_REMOVED lines=12> */
.L_x_7:


//--------------------- .nv.shared.reserved.0     --------------------------
	.section	.nv.shared.reserved.0,"aw",@nobits
	.weak		__nv_reservedSMEM_offset_0_alias
	.size		__nv_reservedSMEM_offset_0_alias, 0, 64
	.other		__nv_reservedSMEM_offset_0_alias,@"STO_CUDA_RESERVED_SHARED STV_DEFAULT"
__nv_reservedSMEM_offset_0_alias:
	.zero		0
	.zero		64


//--------------------- .nv.constant0._Z13convolveImagePKhPfPKfiiii --------------------------
	.section	.nv.constant0._Z13convolveImagePKhPfPKfiiii,"a",@progbits
	.sectionflags	@""
	.align	4
.nv.constant0._Z13convolveImagePKhPfPKfiiii:
	.zero		936


//--------------------- SYMBOLS --------------------------

	.type		.nv.reservedSmem.offset0,@object
	.size		.nv.reservedSmem.offset0,0x4
